







.version 7.4
.target sm_75
.address_size 64


.global .texref tex;
.global .texref txt;
.const .align 4 .b8 constStartAddr[4100];
.const .align 4 .b8 finalStartAddr[4100];
.const .align 4 .b8 nullElems[4096];

.visible .entry _Z14mergeSortFirstP6float4i(
.param .u64 _Z14mergeSortFirstP6float4i_param_0,
.param .u32 _Z14mergeSortFirstP6float4i_param_1
)
{
.reg .pred %p<12>;
.reg .f32 %f<15>;
.reg .b32 %r<10>;
.reg .b64 %rd<6>;


ld.param.u64 %rd1, [_Z14mergeSortFirstP6float4i_param_0];
ld.param.u32 %r2, [_Z14mergeSortFirstP6float4i_param_1];
mov.u32 %r3, %ctaid.x;
mov.u32 %r4, %ntid.x;
mov.u32 %r5, %tid.x;
mad.lo.s32 %r1, %r3, %r4, %r5;
shr.s32 %r6, %r2, 31;
shr.u32 %r7, %r6, 30;
add.s32 %r8, %r2, %r7;
shr.s32 %r9, %r8, 2;
setp.ge.u32 %p1, %r1, %r9;
@%p1 bra $L__BB0_2;

tex.1d.v4.f32.s32 {%f1, %f2, %f3, %f4}, [tex, {%r1}];
setp.gt.f32 %p2, %f1, %f2;
selp.f32 %f5, %f2, %f1, %p2;
setp.gt.f32 %p3, %f2, %f1;
selp.f32 %f6, %f2, %f1, %p3;
setp.gt.f32 %p4, %f3, %f4;
selp.f32 %f7, %f4, %f3, %p4;
setp.gt.f32 %p5, %f4, %f3;
selp.f32 %f8, %f4, %f3, %p5;
setp.gt.f32 %p6, %f5, %f7;
setp.gt.f32 %p7, %f6, %f8;
selp.f32 %f9, %f8, %f6, %p7;
setp.gt.f32 %p8, %f7, %f5;
selp.f32 %f10, %f7, %f5, %p8;
setp.gt.f32 %p9, %f8, %f6;
setp.gt.f32 %p10, %f9, %f10;
setp.gt.f32 %p11, %f10, %f9;
cvta.to.global.u64 %rd3, %rd1;
mul.wide.u32 %rd4, %r1, 16;
add.s64 %rd5, %rd3, %rd4;
selp.f32 %f11, %f10, %f9, %p11;
selp.f32 %f12, %f10, %f9, %p10;
selp.f32 %f13, %f8, %f6, %p9;
selp.f32 %f14, %f7, %f5, %p6;
st.global.v4.f32 [%rd5], {%f14, %f12, %f11, %f13};

$L__BB0_2:
ret;

}

.visible .entry _Z13mergeSortPassP6float4ii(
.param .u64 _Z13mergeSortPassP6float4ii_param_0,
.param .u32 _Z13mergeSortPassP6float4ii_param_1,
.param .u32 _Z13mergeSortPassP6float4ii_param_2
)
{
.reg .pred %p<43>;
.reg .f32 %f<98>;
.reg .b32 %r<73>;
.reg .b64 %rd<18>;


ld.param.u64 %rd9, [_Z13mergeSortPassP6float4ii_param_0];
ld.param.u32 %r32, [_Z13mergeSortPassP6float4ii_param_1];
ld.param.u32 %r33, [_Z13mergeSortPassP6float4ii_param_2];
cvta.to.global.u64 %rd1, %rd9;
mov.u32 %r34, %ntid.x;
mov.u32 %r35, %ctaid.x;
mov.u32 %r36, %tid.x;
mad.lo.s32 %r1, %r35, %r34, %r36;
div.s32 %r2, %r1, %r33;
setp.gt.s32 %p2, %r2, 1023;
@%p2 bra $L__BB1_9;

mul.lo.s32 %r37, %r2, %r33;
sub.s32 %r38, %r1, %r37;
mul.wide.s32 %rd10, %r2, 4;
mov.u64 %rd11, constStartAddr;
add.s64 %rd12, %rd11, %rd10;
mul.lo.s32 %r3, %r38, %r32;
ld.const.u32 %r4, [%rd12];
add.s32 %r5, %r4, %r3;
shr.u32 %r39, %r32, 31;
add.s32 %r40, %r32, %r39;
shr.s32 %r6, %r40, 1;
add.s32 %r7, %r5, %r6;
cvt.s64.s32 %rd2, %r5;
ld.const.u32 %r8, [%rd12+4];
setp.ge.s32 %p3, %r5, %r8;
@%p3 bra $L__BB1_9;

setp.lt.s32 %p4, %r7, %r8;
@%p4 bra $L__BB1_10;
bra.uni $L__BB1_3;

$L__BB1_10:
cvt.u32.u64 %r57, %rd2;
tex.1d.v4.f32.s32 {%f90, %f91, %f92, %f93}, [tex, {%r57}];
tex.1d.v4.f32.s32 {%f94, %f95, %f96, %f97}, [tex, {%r7}];
add.s32 %r22, %r57, 1;
add.s32 %r23, %r7, 1;
mov.u32 %r70, 0;
mov.u32 %r71, %r70;
mov.u32 %r72, %r70;
bra.uni $L__BB1_11;

$L__BB1_14:
mov.u32 %r70, %r27;
mov.f32 %f90, %f21;
mov.f32 %f91, %f22;
mov.f32 %f92, %f23;
mov.f32 %f93, %f24;
mov.u32 %r71, %r24;
mov.u32 %r72, %r62;

$L__BB1_11:
mov.u32 %r24, %r71;
add.s32 %r58, %r22, %r24;
tex.1d.v4.f32.s32 {%f17, %f18, %f19, %f20}, [tex, {%r58}];
add.s32 %r59, %r23, %r72;
tex.1d.v4.f32.s32 {%f21, %f22, %f23, %f24}, [tex, {%r59}];
setp.lt.f32 %p9, %f90, %f97;
selp.f32 %f66, %f90, %f97, %p9;
setp.lt.f32 %p10, %f91, %f96;
selp.f32 %f67, %f91, %f96, %p10;
setp.lt.f32 %p11, %f92, %f95;
selp.f32 %f68, %f92, %f95, %p11;
setp.lt.f32 %p12, %f93, %f94;
selp.f32 %f69, %f93, %f94, %p12;
setp.ge.f32 %p13, %f93, %f94;
selp.f32 %f70, %f93, %f94, %p13;
setp.ge.f32 %p14, %f92, %f95;
selp.f32 %f71, %f92, %f95, %p14;
setp.ge.f32 %p15, %f91, %f96;
selp.f32 %f72, %f91, %f96, %p15;
setp.ge.f32 %p16, %f90, %f97;
selp.f32 %f73, %f90, %f97, %p16;
setp.gt.f32 %p17, %f66, %f67;
selp.f32 %f74, %f67, %f66, %p17;
setp.gt.f32 %p18, %f67, %f66;
selp.f32 %f75, %f67, %f66, %p18;
setp.gt.f32 %p19, %f68, %f69;
selp.f32 %f76, %f69, %f68, %p19;
setp.gt.f32 %p20, %f69, %f68;
selp.f32 %f77, %f69, %f68, %p20;
setp.gt.f32 %p21, %f74, %f76;
setp.gt.f32 %p22, %f75, %f77;
selp.f32 %f78, %f77, %f75, %p22;
setp.gt.f32 %p23, %f76, %f74;
selp.f32 %f79, %f76, %f74, %p23;
setp.gt.f32 %p24, %f77, %f75;
setp.gt.f32 %p25, %f78, %f79;
setp.gt.f32 %p26, %f79, %f78;
setp.gt.f32 %p27, %f70, %f71;
selp.f32 %f80, %f71, %f70, %p27;
setp.gt.f32 %p28, %f71, %f70;
selp.f32 %f81, %f71, %f70, %p28;
setp.gt.f32 %p29, %f72, %f73;
selp.f32 %f82, %f73, %f72, %p29;
setp.gt.f32 %p30, %f73, %f72;
selp.f32 %f83, %f73, %f72, %p30;
setp.gt.f32 %p31, %f80, %f82;
selp.f32 %f94, %f82, %f80, %p31;
setp.gt.f32 %p32, %f81, %f83;
selp.f32 %f84, %f83, %f81, %p32;
setp.gt.f32 %p33, %f82, %f80;
selp.f32 %f85, %f82, %f80, %p33;
setp.gt.f32 %p34, %f83, %f81;
selp.f32 %f97, %f83, %f81, %p34;
setp.gt.f32 %p35, %f84, %f85;
selp.f32 %f95, %f85, %f84, %p35;
setp.gt.f32 %p36, %f85, %f84;
selp.f32 %f96, %f85, %f84, %p36;
add.s32 %r27, %r70, 1;
add.s32 %r60, %r70, %r5;
mul.wide.s32 %rd16, %r60, 16;
add.s64 %rd8, %rd1, %rd16;
selp.f32 %f86, %f79, %f78, %p26;
selp.f32 %f87, %f79, %f78, %p25;
selp.f32 %f88, %f77, %f75, %p24;
selp.f32 %f89, %f76, %f74, %p21;
st.global.v4.f32 [%rd8], {%f89, %f87, %f86, %f88};
add.s32 %r71, %r24, 1;
setp.lt.s32 %p37, %r71, %r6;
add.s32 %r62, %r72, 1;
setp.lt.s32 %p38, %r62, %r6;
setp.lt.s32 %p39, %r59, %r8;
and.pred %p1, %p38, %p39;
@%p37 bra $L__BB1_15;
bra.uni $L__BB1_12;

$L__BB1_15:
not.pred %p40, %p1;
mov.u32 %r70, %r27;
mov.f32 %f90, %f17;
mov.f32 %f91, %f18;
mov.f32 %f92, %f19;
mov.f32 %f93, %f20;
@%p40 bra $L__BB1_11;

setp.lt.f32 %p41, %f17, %f21;
selp.u32 %r63, 1, 0, %p41;
add.s32 %r71, %r24, %r63;
setp.geu.f32 %p42, %f17, %f21;
selp.u32 %r64, 1, 0, %p42;
add.s32 %r72, %r72, %r64;
selp.f32 %f91, %f18, %f22, %p41;
selp.f32 %f90, %f17, %f21, %p41;
selp.f32 %f92, %f19, %f23, %p41;
selp.f32 %f93, %f20, %f24, %p41;
mov.u32 %r70, %r27;
bra.uni $L__BB1_11;

$L__BB1_12:
@%p1 bra $L__BB1_14;

st.global.v4.f32 [%rd8+16], {%f94, %f95, %f96, %f97};
bra.uni $L__BB1_9;

$L__BB1_3:
sub.s32 %r42, %r8, %r3;
sub.s32 %r43, %r42, %r4;
max.s32 %r9, %r43, 1;
add.s32 %r44, %r9, -1;
and.b32 %r69, %r9, 3;
setp.lt.u32 %p5, %r44, 3;
mov.u32 %r67, 0;
@%p5 bra $L__BB1_6;

sub.s32 %r66, %r9, %r69;
mov.u32 %r67, 0;

$L__BB1_5:
cvt.u32.u64 %r46, %rd2;
add.s32 %r47, %r67, %r46;
add.s32 %r48, %r67, %r5;
mul.wide.s32 %rd13, %r48, 16;
add.s64 %rd14, %rd1, %rd13;
tex.1d.v4.f32.s32 {%f46, %f47, %f48, %f49}, [tex, {%r47}];
st.global.v4.f32 [%rd14], {%f46, %f47, %f48, %f49};
add.s32 %r49, %r47, 1;
tex.1d.v4.f32.s32 {%f50, %f51, %f52, %f53}, [tex, {%r49}];
st.global.v4.f32 [%rd14+16], {%f50, %f51, %f52, %f53};
add.s32 %r50, %r47, 2;
tex.1d.v4.f32.s32 {%f54, %f55, %f56, %f57}, [tex, {%r50}];
st.global.v4.f32 [%rd14+32], {%f54, %f55, %f56, %f57};
add.s32 %r51, %r47, 3;
tex.1d.v4.f32.s32 {%f58, %f59, %f60, %f61}, [tex, {%r51}];
st.global.v4.f32 [%rd14+48], {%f58, %f59, %f60, %f61};
add.s32 %r67, %r67, 4;
add.s32 %r66, %r66, -4;
setp.ne.s32 %p6, %r66, 0;
@%p6 bra $L__BB1_5;

$L__BB1_6:
setp.eq.s32 %p7, %r69, 0;
@%p7 bra $L__BB1_9;

add.s32 %r52, %r67, %r4;
add.s32 %r68, %r52, %r3;
add.s32 %r53, %r67, %r5;
mul.wide.s32 %rd15, %r53, 16;
add.s64 %rd17, %rd1, %rd15;

$L__BB1_8:
.pragma "nounroll";
tex.1d.v4.f32.s32 {%f62, %f63, %f64, %f65}, [tex, {%r68}];
st.global.v4.f32 [%rd17], {%f62, %f63, %f64, %f65};
add.s32 %r68, %r68, 1;
add.s64 %rd17, %rd17, 16;
add.s32 %r69, %r69, -1;
setp.eq.s32 %p8, %r69, 0;
@%p8 bra $L__BB1_9;
bra.uni $L__BB1_8;

$L__BB1_9:
ret;

}

.visible .entry _Z9mergepackPfS_(
.param .u64 _Z9mergepackPfS__param_0,
.param .u64 _Z9mergepackPfS__param_1
)
{
.reg .pred %p<2>;
.reg .f32 %f<2>;
.reg .b32 %r<14>;
.reg .b64 %rd<17>;


ld.param.u64 %rd1, [_Z9mergepackPfS__param_0];
ld.param.u64 %rd2, [_Z9mergepackPfS__param_1];
mov.u32 %r4, %ctaid.x;
mov.u32 %r5, %ntid.x;
mov.u32 %r6, %tid.x;
mad.lo.s32 %r1, %r4, %r5, %r6;
mov.u32 %r2, %ctaid.y;
mul.wide.s32 %rd3, %r2, 4;
mov.u64 %rd4, finalStartAddr;
add.s64 %rd5, %rd4, %rd3;
ld.const.u32 %r7, [%rd5];
add.s32 %r3, %r7, %r1;
ld.const.u32 %r8, [%rd5+4];
setp.ge.s32 %p1, %r3, %r8;
@%p1 bra $L__BB2_2;

cvta.to.global.u64 %rd6, %rd1;
mov.u64 %rd8, constStartAddr;
add.s64 %rd9, %rd8, %rd3;
ld.const.u32 %r9, [%rd9];
shl.b32 %r10, %r9, 2;
mov.u64 %rd10, nullElems;
add.s64 %rd11, %rd10, %rd3;
ld.const.u32 %r11, [%rd11];
add.s32 %r12, %r11, %r1;
add.s32 %r13, %r12, %r10;
mul.wide.s32 %rd12, %r13, 4;
add.s64 %rd13, %rd6, %rd12;
ld.global.f32 %f1, [%rd13];
cvta.to.global.u64 %rd14, %rd2;
mul.wide.s32 %rd15, %r3, 4;
add.s64 %rd16, %rd14, %rd15;
st.global.f32 [%rd16], %f1;

$L__BB2_2:
ret;

}



// ===== COMPILED SASS (sm_100) =====

	.target	sm_100

	.elftype	@"ET_EXEC"


//--------------------- .note.nv.tkinfo           --------------------------
	.section	.note.nv.tkinfo,"",@"SHT_NOTE"
	.sectionflags	@"SHF_NOTE_NV_TKINFO"
	.tkinfo
        /*0018*/ 	.word	0x00000002
        /*0030*/ 	.string	""
        /*0030*/ 	.string	"ptxas"
        /*0030*/ 	.string	"Cuda compilation tools, release 13.0, V13.0.88"
        /*0030*/ 	.string	"Build cuda_13.0.r13.0/compiler.36424714_0"
        /*0030*/ 	.string	"-arch sm_100 "



//--------------------- .note.nv.cuinfo           --------------------------
	.section	.note.nv.cuinfo,"",@"SHT_NOTE"
	.sectionflags	@"SHF_NOTE_NV_CUINFO"
        /*0018*/ 	.short	0x0002
        /*001a*/ 	.short	0x004b
        /*001c*/ 	.short	0x0082
	.zero		2


//--------------------- .nv.info                  --------------------------
	.section	.nv.info,"",@"SHT_CUDA_INFO"
	.align	4


	//----- nvinfo : EIATTR_REGCOUNT
	.align		4
        /*0000*/ 	.byte	0x04, 0x2f
        /*0002*/ 	.short	(.L_4 - .L_3)
	.align		4
.L_3:
        /*0004*/ 	.word	index@(_Z14mergeSortFirstP6float4i)
        /*0008*/ 	.word	0x00000012


	//----- nvinfo : EIATTR_FRAME_SIZE
	.align		4
.L_4:
        /*000c*/ 	.byte	0x04, 0x11
        /*000e*/ 	.short	(.L_6 - .L_5)
	.align		4
.L_5:
        /*0010*/ 	.word	index@(_Z14mergeSortFirstP6float4i)
        /*0014*/ 	.word	0x00000000


	//----- nvinfo : EIATTR_REGCOUNT
	.align		4
.L_6:
        /*0018*/ 	.byte	0x04, 0x2f
        /*001a*/ 	.short	(.L_8 - .L_7)
	.align		4
.L_7:
        /*001c*/ 	.word	index@(_Z13mergeSortPassP6float4ii)
        /*0020*/ 	.word	0x0000001e


	//----- nvinfo : EIATTR_FRAME_SIZE
	.align		4
.L_8:
        /*0024*/ 	.byte	0x04, 0x11
        /*0026*/ 	.short	(.L_10 - .L_9)
	.align		4
.L_9:
        /*0028*/ 	.word	index@(_Z13mergeSortPassP6float4ii)
        /*002c*/ 	.word	0x00000000


	//----- nvinfo : EIATTR_REGCOUNT
	.align		4
.L_10:
        /*0030*/ 	.byte	0x04, 0x2f
        /*0032*/ 	.short	(.L_12 - .L_11)
	.align		4
.L_11:
        /*0034*/ 	.word	index@(_Z9mergepackPfS_)
        /*0038*/ 	.word	0x0000000a


	//----- nvinfo : EIATTR_FRAME_SIZE
	.align		4
.L_12:
        /*003c*/ 	.byte	0x04, 0x11
        /*003e*/ 	.short	(.L_14 - .L_13)
	.align		4
.L_13:
        /*0040*/ 	.word	index@(_Z9mergepackPfS_)
        /*0044*/ 	.word	0x00000000


	//----- nvinfo : EIATTR_MIN_STACK_SIZE
	.align		4
.L_14:
        /*0048*/ 	.byte	0x04, 0x12
        /*004a*/ 	.short	(.L_16 - .L_15)
	.align		4
.L_15:
        /*004c*/ 	.word	index@(_Z9mergepackPfS_)
        /*0050*/ 	.word	0x00000000


	//----- nvinfo : EIATTR_MIN_STACK_SIZE
	.align		4
.L_16:
        /*0054*/ 	.byte	0x04, 0x12
        /*0056*/ 	.short	(.L_18 - .L_17)
	.align		4
.L_17:
        /*0058*/ 	.word	index@(_Z13mergeSortPassP6float4ii)
        /*005c*/ 	.word	0x00000000


	//----- nvinfo : EIATTR_MIN_STACK_SIZE
	.align		4
.L_18:
        /*0060*/ 	.byte	0x04, 0x12
        /*0062*/ 	.short	(.L_20 - .L_19)
	.align		4
.L_19:
        /*0064*/ 	.word	index@(_Z14mergeSortFirstP6float4i)
        /*0068*/ 	.word	0x00000000
.L_20:


//--------------------- .nv.compat                --------------------------
	.section	.nv.compat,"",@"SHT_CUDA_COMPAT_INFO"
	.align	4
        /*0000*/ 	.byte	0x02, 0x09, 0x00, 0x00, 0x02, 0x02, 0x02, 0x00, 0x02, 0x05, 0x05, 0x00, 0x03, 0x07, 0x01, 0x01
        /*0010*/ 	.byte	0x02, 0x03, 0x00, 0x00, 0x02, 0x06, 0x01, 0x00, 0x04, 0x0b, 0x08, 0x00, 0x09, 0x00, 0x00, 0x00
        /*0020*/ 	.byte	0x00, 0x00, 0x00, 0x00


//--------------------- .nv.info._Z9mergepackPfS_ --------------------------
	.section	.nv.info._Z9mergepackPfS_,"",@"SHT_CUDA_INFO"
	.sectionflags	@""
	.align	4


	//----- nvinfo : EIATTR_CUDA_API_VERSION
	.align		4
        /*0000*/ 	.byte	0x04, 0x37
        /*0002*/ 	.short	(.L_22 - .L_21)
.L_21:
        /*0004*/ 	.word	0x00000082


	//----- nvinfo : EIATTR_KPARAM_INFO
	.align		4
.L_22:
        /*0008*/ 	.byte	0x04, 0x17
        /*000a*/ 	.short	(.L_24 - .L_23)
.L_23:
        /*000c*/ 	.word	0x00000000
        /*0010*/ 	.short	0x0001
        /*0012*/ 	.short	0x0008
        /*0014*/ 	.byte	0x00, 0xf0, 0x21, 0x00


	//----- nvinfo : EIATTR_KPARAM_INFO
	.align		4
.L_24:
        /*0018*/ 	.byte	0x04, 0x17
        /*001a*/ 	.short	(.L_26 - .L_25)
.L_25:
        /*001c*/ 	.word	0x00000000
        /*0020*/ 	.short	0x0000
        /*0022*/ 	.short	0x0000
        /*0024*/ 	.byte	0x00, 0xf0, 0x21, 0x00


	//----- nvinfo : EIATTR_SPARSE_MMA_MASK
	.align		4
.L_26:
        /*0028*/ 	.byte	0x03, 0x50
        /*002a*/ 	.short	0x0000


	//----- nvinfo : EIATTR_MAXREG_COUNT
	.align		4
        /*002c*/ 	.byte	0x03, 0x1b
        /*002e*/ 	.short	0x00ff


	//----- nvinfo : EIATTR_MERCURY_ISA_VERSION
	.align		4
        /*0030*/ 	.byte	0x03, 0x5f
        /*0032*/ 	.short	0x0101


	//----- nvinfo : EIATTR_VRC_CTA_INIT_COUNT
	.align		4
        /*0034*/ 	.byte	0x02, 0x4a
	.zero		1
	.zero		1


	//----- nvinfo : EIATTR_EXIT_INSTR_OFFSETS
	.align		4
        /*0038*/ 	.byte	0x04, 0x1c
        /*003a*/ 	.short	(.L_28 - .L_27)


	//   ....[0]....
.L_27:
        /*003c*/ 	.word	0x000000b0


	//   ....[1]....
        /*0040*/ 	.word	0x00000170


	//----- nvinfo : EIATTR_CBANK_PARAM_SIZE
	.align		4
.L_28:
        /*0044*/ 	.byte	0x03, 0x19
        /*0046*/ 	.short	0x0010


	//----- nvinfo : EIATTR_PARAM_CBANK
	.align		4
        /*0048*/ 	.byte	0x04, 0x0a
        /*004a*/ 	.short	(.L_30 - .L_29)
	.align		4
.L_29:
        /*004c*/ 	.word	index@(.nv.constant0._Z9mergepackPfS_)
        /*0050*/ 	.short	0x0380
        /*0052*/ 	.short	0x0010


	//----- nvinfo : EIATTR_SW_WAR
	.align		4
.L_30:
        /*0054*/ 	.byte	0x04, 0x36
        /*0056*/ 	.short	(.L_32 - .L_31)
.L_31:
        /*0058*/ 	.word	0x00000008
.L_32:


//--------------------- .nv.info._Z13mergeSortPassP6float4ii --------------------------
	.section	.nv.info._Z13mergeSortPassP6float4ii,"",@"SHT_CUDA_INFO"
	.sectionflags	@""
	.align	4


	//----- nvinfo : EIATTR_CUDA_API_VERSION
	.align		4
        /*0000*/ 	.byte	0x04, 0x37
        /*0002*/ 	.short	(.L_34 - .L_33)
.L_33:
        /*0004*/ 	.word	0x00000082


	//----- nvinfo : EIATTR_KPARAM_INFO
	.align		4
.L_34:
        /*0008*/ 	.byte	0x04, 0x17
        /*000a*/ 	.short	(.L_36 - .L_35)
.L_35:
        /*000c*/ 	.word	0x00000000
        /*0010*/ 	.short	0x0002
        /*0012*/ 	.short	0x000c
        /*0014*/ 	.byte	0x00, 0xf0, 0x11, 0x00


	//----- nvinfo : EIATTR_KPARAM_INFO
	.align		4
.L_36:
        /*0018*/ 	.byte	0x04, 0x17
        /*001a*/ 	.short	(.L_38 - .L_37)
.L_37:
        /*001c*/ 	.word	0x00000000
        /*0020*/ 	.short	0x0001
        /*0022*/ 	.short	0x0008
        /*0024*/ 	.byte	0x00, 0xf0, 0x11, 0x00


	//----- nvinfo : EIATTR_KPARAM_INFO
	.align		4
.L_38:
        /*0028*/ 	.byte	0x04, 0x17
        /*002a*/ 	.short	(.L_40 - .L_39)
.L_39:
        /*002c*/ 	.word	0x00000000
        /*0030*/ 	.short	0x0000
        /*0032*/ 	.short	0x0000
        /*0034*/ 	.byte	0x00, 0xf0, 0x21, 0x00


	//----- nvinfo : EIATTR_SPARSE_MMA_MASK
	.align		4
.L_40:
        /*0038*/ 	.byte	0x03, 0x50
        /*003a*/ 	.short	0x0000


	//----- nvinfo : EIATTR_MAXREG_COUNT
	.align		4
        /*003c*/ 	.byte	0x03, 0x1b
        /*003e*/ 	.short	0x00ff


	//----- nvinfo : EIATTR_MERCURY_ISA_VERSION
	.align		4
        /*0040*/ 	.byte	0x03, 0x5f
        /*0042*/ 	.short	0x0101


	//----- nvinfo : EIATTR_VRC_CTA_INIT_COUNT
	.align		4
        /*0044*/ 	.byte	0x02, 0x4a
	.zero		1
	.zero		1


	//----- nvinfo : EIATTR_EXIT_INSTR_OFFSETS
	.align		4
        /*0048*/ 	.byte	0x04, 0x1c
        /*004a*/ 	.short	(.L_42 - .L_41)


	//   ....[0]....
.L_41:
        /*004c*/ 	.word	0x000001e0


	//   ....[1]....
        /*0050*/ 	.word	0x00000270


	//   ....[2]....
        /*0054*/ 	.word	0x000004f0


	//   ....[3]....
        /*0058*/ 	.word	0x000005d0


	//   ....[4]....
        /*005c*/ 	.word	0x00000d70


	//----- nvinfo : EIATTR_CRS_STACK_SIZE
	.align		4
.L_42:
        /*0060*/ 	.byte	0x04, 0x1e
        /*0062*/ 	.short	(.L_44 - .L_43)
.L_43:
        /*0064*/ 	.word	0x00000000


	//----- nvinfo : EIATTR_CBANK_PARAM_SIZE
	.align		4
.L_44:
        /*0068*/ 	.byte	0x03, 0x19
        /*006a*/ 	.short	0x0010


	//----- nvinfo : EIATTR_PARAM_CBANK
	.align		4
        /*006c*/ 	.byte	0x04, 0x0a
        /*006e*/ 	.short	(.L_46 - .L_45)
	.align		4
.L_45:
        /*0070*/ 	.word	index@(.nv.constant0._Z13mergeSortPassP6float4ii)
        /*0074*/ 	.short	0x0380
        /*0076*/ 	.short	0x0010


	//----- nvinfo : EIATTR_SW_WAR
	.align		4
.L_46:
        /*0078*/ 	.byte	0x04, 0x36
        /*007a*/ 	.short	(.L_48 - .L_47)
.L_47:
        /*007c*/ 	.word	0x00000008


	//----- nvinfo : EIATTR_BINDLESS_TEXTURE_BANK
	.align		4
.L_48:
        /*0080*/ 	.byte	0x02, 0x15
	.zero		1
	.zero		1


	//----- nvinfo : EIATTR_BINDLESS_SURFACE_BANK
	.align		4
        /*0084*/ 	.byte	0x02, 0x16
	.zero		1
	.zero		1


//--------------------- .nv.info._Z14mergeSortFirstP6float4i --------------------------
	.section	.nv.info._Z14mergeSortFirstP6float4i,"",@"SHT_CUDA_INFO"
	.sectionflags	@""
	.align	4


	//----- nvinfo : EIATTR_CUDA_API_VERSION
	.align		4
        /*0000*/ 	.byte	0x04, 0x37
        /*0002*/ 	.short	(.L_50 - .L_49)
.L_49:
        /*0004*/ 	.word	0x00000082


	//----- nvinfo : EIATTR_KPARAM_INFO
	.align		4
.L_50:
        /*0008*/ 	.byte	0x04, 0x17
        /*000a*/ 	.short	(.L_52 - .L_51)
.L_51:
        /*000c*/ 	.word	0x00000000
        /*0010*/ 	.short	0x0001
        /*0012*/ 	.short	0x0008
        /*0014*/ 	.byte	0x00, 0xf0, 0x11, 0x00


	//----- nvinfo : EIATTR_KPARAM_INFO
	.align		4
.L_52:
        /*0018*/ 	.byte	0x04, 0x17
        /*001a*/ 	.short	(.L_54 - .L_53)
.L_53:
        /*001c*/ 	.word	0x00000000
        /*0020*/ 	.short	0x0000
        /*0022*/ 	.short	0x0000
        /*0024*/ 	.byte	0x00, 0xf0, 0x21, 0x00


	//----- nvinfo : EIATTR_SPARSE_MMA_MASK
	.align		4
.L_54:
        /*0028*/ 	.byte	0x03, 0x50
        /*002a*/ 	.short	0x0000


	//----- nvinfo : EIATTR_MAXREG_COUNT
	.align		4
        /*002c*/ 	.byte	0x03, 0x1b
        /*002e*/ 	.short	0x00ff


	//----- nvinfo : EIATTR_MERCURY_ISA_VERSION
	.align		4
        /*0030*/ 	.byte	0x03, 0x5f
        /*0032*/ 	.short	0x0101


	//----- nvinfo : EIATTR_VRC_CTA_INIT_COUNT
	.align		4
        /*0034*/ 	.byte	0x02, 0x4a
	.zero		1
	.zero		1


	//----- nvinfo : EIATTR_EXIT_INSTR_OFFSETS
	.align		4
        /*0038*/ 	.byte	0x04, 0x1c
        /*003a*/ 	.short	(.L_56 - .L_55)


	//   ....[0]....
.L_55:
        /*003c*/ 	.word	0x000000a0


	//   ....[1]....
        /*0040*/ 	.word	0x00000260


	//----- nvinfo : EIATTR_CBANK_PARAM_SIZE
	.align		4
.L_56:
        /*0044*/ 	.byte	0x03, 0x19
        /*0046*/ 	.short	0x000c


	//----- nvinfo : EIATTR_PARAM_CBANK
	.align		4
        /*0048*/ 	.byte	0x04, 0x0a
        /*004a*/ 	.short	(.L_58 - .L_57)
	.align		4
.L_57:
        /*004c*/ 	.word	index@(.nv.constant0._Z14mergeSortFirstP6float4i)
        /*0050*/ 	.short	0x0380
        /*0052*/ 	.short	0x000c


	//----- nvinfo : EIATTR_SW_WAR
	.align		4
.L_58:
        /*0054*/ 	.byte	0x04, 0x36
        /*0056*/ 	.short	(.L_60 - .L_59)
.L_59:
        /*0058*/ 	.word	0x00000008


	//----- nvinfo : EIATTR_BINDLESS_TEXTURE_BANK
	.align		4
.L_60:
        /*005c*/ 	.byte	0x02, 0x15
	.zero		1
	.zero		1


	//----- nvinfo : EIATTR_BINDLESS_SURFACE_BANK
	.align		4
        /*0060*/ 	.byte	0x02, 0x16
	.zero		1
	.zero		1


//--------------------- .nv.callgraph             --------------------------
	.section	.nv.callgraph,"",@"SHT_CUDA_CALLGRAPH"
	.align	4
	.sectionentsize	8
	.align		4
        /*0000*/ 	.word	0x00000000
	.align		4
        /*0004*/ 	.word	0xffffffff
	.align		4
        /*0008*/ 	.word	0x00000000
	.align		4
        /*000c*/ 	.word	0xfffffffe
	.align		4
        /*0010*/ 	.word	0x00000000
	.align		4
        /*0014*/ 	.word	0xfffffffd
	.align		4
        /*0018*/ 	.word	0x00000000
	.align		4
        /*001c*/ 	.word	0xfffffffc


//--------------------- .nv.constant3             --------------------------
	.section	.nv.constant3,"a",@progbits
	.align	4
.nv.constant3:
	.type		constStartAddr,@object
	.size		constStartAddr,(finalStartAddr - constStartAddr)
constStartAddr:
	.zero		4100
	.type		finalStartAddr,@object
	.size		finalStartAddr,(nullElems - finalStartAddr)
finalStartAddr:
	.zero		4100
	.type		nullElems,@object
	.size		nullElems,(.L_2 - nullElems)
nullElems:
	.zero		4096
.L_2:


//--------------------- .nv.constant0._Z13mergeSortPassP6float4ii --------------------------
	.section	.nv.constant0._Z13mergeSortPassP6float4ii,"a",@progbits
	.sectionflags	@""
	.align	4
.nv.constant0._Z13mergeSortPassP6float4ii:
	.zero		912
	.align		4
        /*0390*/ 	.word	[20@lo(0x0)=tex]


//--------------------- .nv.constant0._Z14mergeSortFirstP6float4i --------------------------
	.section	.nv.constant0._Z14mergeSortFirstP6float4i,"a",@progbits
	.sectionflags	@""
	.align	4
.nv.constant0._Z14mergeSortFirstP6float4i:
	.zero		912
	.align		4
        /*0390*/ 	.word	[20@lo(0x0)=tex]


//--------------------- .text._Z9mergepackPfS_    --------------------------
	.section	.text._Z9mergepackPfS_,"ax",@progbits
	.align	128
        .global         _Z9mergepackPfS_
        .type           _Z9mergepackPfS_,@function
        .size           _Z9mergepackPfS_,(.L_x_16 - _Z9mergepackPfS_)
        .other          _Z9mergepackPfS_,@"STO_CUDA_ENTRY STV_DEFAULT"
_Z9mergepackPfS_:
.text._Z9mergepackPfS_:
[----:B------:R-:W-:Y:S01]  /*0000*/  LDC R1, c[0x0][0x37c] ;  /* 0x0000df00ff017b82 */ /* 0x000fe20000000800 */
[----:B------:R-:W0:Y:S07]  /*0010*/  S2R R6, SR_CTAID.Y ;  /* 0x0000000000067919 */ /* 0x000e2e0000002600 */
[----:B------:R-:W1:Y:S01]  /*0020*/  S2UR UR4, SR_CTAID.X ;  /* 0x00000000000479c3 */ /* 0x000e620000002500 */
[----:B------:R-:W1:Y:S07]  /*0030*/  S2R R5, SR_TID.X ;  /* 0x0000000000057919 */ /* 0x000e6e0000002100 */
[----:B------:R-:W1:Y:S01]  /*0040*/  LDC R0, c[0x0][0x360] ;  /* 0x0000d800ff007b82 */ /* 0x000e620000000800 */
[----:B0-----:R-:W-:-:S07]  /*0050*/  SHF.L.U32 R6, R6, 0x2, RZ ;  /* 0x0000000206067819 */ /* 0x001fce00000006ff */
[----:B------:R-:W0:Y:S01]  /*0060*/  LDC R3, c[0x3][R6+0x1004] ;  /* 0x00c4010006037b82 */ /* 0x000e220000000800 */
[----:B-1----:R-:W-:-:S07]  /*0070*/  IMAD R0, R0, UR4, R5 ;  /* 0x0000000400007c24 */ /* 0x002fce000f8e0205 */
[----:B------:R-:W1:Y:S01]  /*0080*/  LDC R2, c[0x3][R6+0x1008] ;  /* 0x00c4020006027b82 */ /* 0x000e620000000800 */
[----:B0-----:R-:W-:-:S04]  /*0090*/  IADD3 R7, PT, PT, R0, R3, RZ ;  /* 0x0000000300077210 */ /* 0x001fc80007ffe0ff */
[----:B-1----:R-:W-:-:S13]  /*00a0*/  ISETP.GE.AND P0, PT, R7, R2, PT ;  /* 0x000000020700720c */ /* 0x002fda0003f06270 */
[----:B------:R-:W-:Y:S05]  /*00b0*/  @P0 EXIT ;  /* 0x000000000000094d */ /* 0x000fea0003800000 */
[----:B------:R-:W0:Y:S01]  /*00c0*/  LDC R5, c[0x3][R6+0x2008] ;  /* 0x00c8020006057b82 */ /* 0x000e220000000800 */
[----:B------:R-:W1:Y:S07]  /*00d0*/  LDCU.64 UR4, c[0x0][0x358] ;  /* 0x00006b00ff0477ac */ /* 0x000e6e0008000a00 */
[----:B------:R-:W2:Y:S08]  /*00e0*/  LDC R4, c[0x3][R6] ;  /* 0x00c0000006047b82 */ /* 0x000eb00000000800 */
[----:B------:R-:W3:Y:S01]  /*00f0*/  LDC.64 R2, c[0x0][0x380] ;  /* 0x0000e000ff027b82 */ /* 0x000ee20000000a00 */
[----:B0-----:R-:W-:-:S04]  /*0100*/  IADD3 R5, PT, PT, R0, R5, RZ ;  /* 0x0000000500057210 */ /* 0x001fc80007ffe0ff */
[----:B--2---:R-:W-:-:S05]  /*0110*/  LEA R5, R4, R5, 0x2 ;  /* 0x0000000504057211 */ /* 0x004fca00078e10ff */
[----:B---3--:R-:W-:Y:S02]  /*0120*/  IMAD.WIDE R2, R5, 0x4, R2 ;  /* 0x0000000405027825 */ /* 0x008fe400078e0202 */
[----:B------:R-:W0:Y:S04]  /*0130*/  LDC.64 R4, c[0x0][0x388] ;  /* 0x0000e200ff047b82 */ /* 0x000e280000000a00 */
[----:B-1----:R-:W2:Y:S01]  /*0140*/  LDG.E R3, desc[UR4][R2.64] ;  /* 0x0000000402037981 */ /* 0x002ea2000c1e1900 */
[----:B0-----:R-:W-:-:S05]  /*0150*/  IMAD.WIDE R4, R7, 0x4, R4 ;  /* 0x0000000407047825 */ /* 0x001fca00078e0204 */
[----:B--2---:R-:W-:Y:S01]  /*0160*/  STG.E desc[UR4][R4.64], R3 ;  /* 0x0000000304007986 */ /* 0x004fe2000c101904 */
[----:B------:R-:W-:Y:S05]  /*0170*/  EXIT ;  /* 0x000000000000794d */ /* 0x000fea0003800000 */
.L_x_0:
[----:B------:R-:W-:-:S00]  /*0180*/  BRA `(.L_x_0) ;  /* 0xfffffffc00fc7947 */ /* 0x000fc0000383ffff */
[----:B------:R-:W-:-:S00]  /*0190*/  NOP ;  /* 0x0000000000007918 */ /* 0x000fc00000000000 */
        /* <DEDUP_REMOVED lines=14> */
.L_x_16:


//--------------------- .text._Z13mergeSortPassP6float4ii --------------------------
	.section	.text._Z13mergeSortPassP6float4ii,"ax",@progbits
	.align	128
        .global         _Z13mergeSortPassP6float4ii
        .type           _Z13mergeSortPassP6float4ii,@function
        .size           _Z13mergeSortPassP6float4ii,(.L_x_17 - _Z13mergeSortPassP6float4ii)
        .other          _Z13mergeSortPassP6float4ii,@"STO_CUDA_ENTRY STV_DEFAULT"
_Z13mergeSortPassP6float4ii:
.text._Z13mergeSortPassP6float4ii:
[----:B------:R-:W-:Y:S08]  /*0000*/  LDC R1, c[0x0][0x37c] ;  /* 0x0000df00ff017b82 */ /* 0x000ff00000000800 */
[----:B------:R-:W0:Y:S01]  /*0010*/  LDC R6, c[0x0][0x38c] ;  /* 0x0000e300ff067b82 */ /* 0x000e220000000800 */
[----:B------:R-:W1:Y:S01]  /*0020*/  S2R R19, SR_CTAID.X ;  /* 0x0000000000137919 */ /* 0x000e620000002500 */
[----:B------:R-:W1:Y:S01]  /*0030*/  LDCU UR4, c[0x0][0x360] ;  /* 0x00006c00ff0477ac */ /* 0x000e620008000800 */
[----:B------:R-:W1:Y:S01]  /*0040*/  S2R R4, SR_TID.X ;  /* 0x0000000000047919 */ /* 0x000e620000002100 */
[----:B0-----:R-:W-:-:S04]  /*0050*/  IABS R5, R6 ;  /* 0x0000000600057213 */ /* 0x001fc80000000000 */
[----:B------:R-:W0:Y:S01]  /*0060*/  I2F.RP R0, R5 ;  /* 0x0000000500007306 */ /* 0x000e220000209400 */
[----:B-1----:R-:W-:-:S07]  /*0070*/  IMAD R19, R19, UR4, R4 ;  /* 0x0000000413137c24 */ /* 0x002fce000f8e0204 */
[----:B0-----:R-:W0:Y:S02]  /*0080*/  MUFU.RCP R0, R0 ;  /* 0x0000000000007308 */ /* 0x001e240000001000 */
[----:B0-----:R-:W-:Y:S01]  /*0090*/  VIADD R2, R0, 0xffffffe ;  /* 0x0ffffffe00027836 */ /* 0x001fe20000000000 */
[----:B------:R-:W-:-:S05]  /*00a0*/  IABS R0, R19 ;  /* 0x0000001300007213 */ /* 0x000fca0000000000 */
[----:B------:R0:W1:Y:S02]  /*00b0*/  F2I.FTZ.U32.TRUNC.NTZ R3, R2 ;  /* 0x0000000200037305 */ /* 0x000064000021f000 */
[----:B0-----:R-:W-:Y:S02]  /*00c0*/  IMAD.MOV.U32 R2, RZ, RZ, RZ ;  /* 0x000000ffff027224 */ /* 0x001fe400078e00ff */
[----:B-1----:R-:W-:-:S04]  /*00d0*/  IMAD.MOV R8, RZ, RZ, -R3 ;  /* 0x000000ffff087224 */ /* 0x002fc800078e0a03 */
[----:B------:R-:W-:-:S04]  /*00e0*/  IMAD R7, R8, R5, RZ ;  /* 0x0000000508077224 */ /* 0x000fc800078e02ff */
[----:B------:R-:W-:-:S06]  /*00f0*/  IMAD.HI.U32 R3, R3, R7, R2 ;  /* 0x0000000703037227 */ /* 0x000fcc00078e0002 */
[----:B------:R-:W-:-:S04]  /*0100*/  IMAD.HI.U32 R3, R3, R0, RZ ;  /* 0x0000000003037227 */ /* 0x000fc800078e00ff */
[----:B------:R-:W-:-:S04]  /*0110*/  IMAD.MOV R2, RZ, RZ, -R3 ;  /* 0x000000ffff027224 */ /* 0x000fc800078e0a03 */
[----:B------:R-:W-:-:S05]  /*0120*/  IMAD R0, R5, R2, R0 ;  /* 0x0000000205007224 */ /* 0x000fca00078e0200 */
[----:B------:R-:W-:-:S13]  /*0130*/  ISETP.GT.U32.AND P1, PT, R5, R0, PT ;  /* 0x000000000500720c */ /* 0x000fda0003f24070 */
[----:B------:R-:W-:Y:S02]  /*0140*/  @!P1 IMAD.IADD R0, R0, 0x1, -R5 ;  /* 0x0000000100009824 */ /* 0x000fe400078e0a05 */
[----:B------:R-:W-:Y:S01]  /*0150*/  @!P1 VIADD R3, R3, 0x1 ;  /* 0x0000000103039836 */ /* 0x000fe20000000000 */
[----:B------:R-:W-:Y:S02]  /*0160*/  ISETP.NE.AND P1, PT, R6, RZ, PT ;  /* 0x000000ff0600720c */ /* 0x000fe40003f25270 */
[----:B------:R-:W-:Y:S02]  /*0170*/  ISETP.GE.U32.AND P0, PT, R0, R5, PT ;  /* 0x000000050000720c */ /* 0x000fe40003f06070 */
[----:B------:R-:W-:-:S04]  /*0180*/  LOP3.LUT R0, R19, R6, RZ, 0x3c, !PT ;  /* 0x0000000613007212 */ /* 0x000fc800078e3cff */
[----:B------:R-:W-:-:S07]  /*0190*/  ISETP.GE.AND P2, PT, R0, RZ, PT ;  /* 0x000000ff0000720c */ /* 0x000fce0003f46270 */
[----:B------:R-:W-:-:S06]  /*01a0*/  @P0 VIADD R3, R3, 0x1 ;  /* 0x0000000103030836 */ /* 0x000fcc0000000000 */
[----:B------:R-:W-:Y:S01]  /*01b0*/  @!P2 IMAD.MOV R3, RZ, RZ, -R3 ;  /* 0x000000ffff03a224 */ /* 0x000fe200078e0a03 */
[----:B------:R-:W-:-:S04]  /*01c0*/  @!P1 LOP3.LUT R3, RZ, R6, RZ, 0x33, !PT ;  /* 0x00000006ff039212 */ /* 0x000fc800078e33ff */
[----:B------:R-:W-:-:S13]  /*01d0*/  ISETP.GT.AND P0, PT, R3, 0x3ff, PT ;  /* 0x000003ff0300780c */ /* 0x000fda0003f04270 */
[----:B------:R-:W-:Y:S05]  /*01e0*/  @P0 EXIT ;  /* 0x000000000000094d */ /* 0x000fea0003800000 */
[----:B------:R-:W-:Y:S01]  /*01f0*/  IMAD.SHL.U32 R0, R3, 0x4, RZ ;  /* 0x0000000403007824 */ /* 0x000fe200078e00ff */
[----:B------:R-:W0:Y:S01]  /*0200*/  LDCU UR7, c[0x0][0x388] ;  /* 0x00007100ff0777ac */ /* 0x000e220008000800 */
[----:B------:R-:W-:Y:S02]  /*0210*/  IMAD.MOV R2, RZ, RZ, -R3 ;  /* 0x000000ffff027224 */ /* 0x000fe400078e0a03 */
[----:B------:R-:W0:Y:S02]  /*0220*/  LDC R24, c[0x3][R0] ;  /* 0x00c0000000187b82 */ /* 0x000e240000000800 */
[----:B------:R-:W-:-:S06]  /*0230*/  IMAD R19, R6, R2, R19 ;  /* 0x0000000206137224 */ /* 0x000fcc00078e0213 */
[----:B------:R-:W1:Y:S01]  /*0240*/  LDC R23, c[0x3][R0+0x4] ;  /* 0x00c0010000177b82 */ /* 0x000e620000000800 */
[----:B0-----:R-:W-:-:S05]  /*0250*/  IMAD R18, R19, UR7, R24 ;  /* 0x0000000713127c24 */ /* 0x001fca000f8e0218 */
[----:B-1----:R-:W-:-:S13]  /*0260*/  ISETP.GE.AND P0, PT, R18, R23, PT ;  /* 0x000000171200720c */ /* 0x002fda0003f06270 */
[----:B------:R-:W-:Y:S05]  /*0270*/  @P0 EXIT ;  /* 0x000000000000094d */ /* 0x000fea0003800000 */
[----:B------:R-:W-:Y:S01]  /*0280*/  ULEA.HI UR4, UR7, UR7, URZ, 0x1 ;  /* 0x0000000707047291 */ /* 0x000fe2000f8f08ff */
[----:B------:R-:W0:Y:S03]  /*0290*/  LDCU.64 UR8, c[0x0][0x358] ;  /* 0x00006b00ff0877ac */ /* 0x000e260008000a00 */
[----:B------:R-:W-:-:S06]  /*02a0*/  USHF.R.S32.HI UR6, URZ, 0x1, UR4 ;  /* 0x00000001ff067899 */ /* 0x000fcc0008011404 */
[----:B------:R-:W-:-:S05]  /*02b0*/  VIADD R2, R18, UR6 ;  /* 0x0000000612027c36 */ /* 0x000fca0008000000 */
[----:B------:R-:W-:-:S13]  /*02c0*/  ISETP.GE.AND P0, PT, R2, R23, PT ;  /* 0x000000170200720c */ /* 0x000fda0003f06270 */
[----:B0-----:R-:W-:Y:S05]  /*02d0*/  @!P0 BRA `(.L_x_1) ;  /* 0x0000000000d08947 */ /* 0x001fea0003800000 */
[----:B------:R-:W-:Y:S01]  /*02e0*/  IMAD.MOV R0, RZ, RZ, -R19 ;  /* 0x000000ffff007224 */ /* 0x000fe200078e0a13 */
[----:B------:R-:W-:Y:S01]  /*02f0*/  BSSY.RECONVERGENT B0, `(.L_x_2) ;  /* 0x000001f000007945 */ /* 0x000fe20003800200 */
[----:B------:R-:W-:Y:S02]  /*0300*/  IMAD.MOV.U32 R25, RZ, RZ, RZ ;  /* 0x000000ffff197224 */ /* 0x000fe400078e00ff */
[----:B------:R-:W-:-:S05]  /*0310*/  IMAD R23, R0, UR7, R23 ;  /* 0x0000000700177c24 */ /* 0x000fca000f8e0217 */
[----:B------:R-:W-:-:S04]  /*0320*/  VIADDMNMX R23, R23, -R24, 0x1, !PT ;  /* 0x0000000117177446 */ /* 0x000fc80007800918 */
[C---:B------:R-:W-:Y:S01]  /*0330*/  LOP3.LUT R0, R23.reuse, 0x3, RZ, 0xc0, !PT ;  /* 0x0000000317007812 */ /* 0x040fe200078ec0ff */
[----:B------:R-:W-:-:S03]  /*0340*/  VIADD R2, R23, 0xffffffff ;  /* 0xffffffff17027836 */ /* 0x000fc60000000000 */
[----:B------:R-:W-:Y:S02]  /*0350*/  ISETP.NE.AND P1, PT, R0, RZ, PT ;  /* 0x000000ff0000720c */ /* 0x000fe40003f25270 */
[----:B------:R-:W-:-:S13]  /*0360*/  ISETP.GE.U32.AND P0, PT, R2, 0x3, PT ;  /* 0x000000030200780c */ /* 0x000fda0003f06070 */
[----:B------:R-:W-:Y:S05]  /*0370*/  @!P0 BRA `(.L_x_3) ;  /* 0x0000000000588947 */ /* 0x000fea0003800000 */
[----:B------:R-:W0:Y:S01]  /*0380*/  LDC.64 R2, c[0x0][0x380] ;  /* 0x0000e000ff027b82 */ /* 0x000e220000000a00 */
[----:B------:R-:W-:Y:S02]  /*0390*/  IMAD.IADD R26, R23, 0x1, -R0 ;  /* 0x00000001171a7824 */ /* 0x000fe400078e0a00 */
[----:B------:R-:W-:-:S07]  /*03a0*/  IMAD.MOV.U32 R25, RZ, RZ, RZ ;  /* 0x000000ffff197224 */ /* 0x000fce00078e00ff */
.L_x_4:
[----:B-1----:R-:W1:Y:S01]  /*03b0*/  LDCU UR4, c[0x0][0x390] ;  /* 0x00007200ff0477ac */ /* 0x002e620008000800 */
[----:B------:R-:W-:Y:S01]  /*03c0*/  IMAD.IADD R27, R18, 0x1, R25 ;  /* 0x00000001121b7824 */ /* 0x000fe200078e0219 */
[----:B------:R-:W-:-:S03]  /*03d0*/  UMOV UR5, URZ ;  /* 0x000000ff00057c82 */ /* 0x000fc60008000000 */
[C---:B------:R-:W-:Y:S02]  /*03e0*/  VIADD R12, R27.reuse, 0x1 ;  /* 0x000000011b0c7836 */ /* 0x040fe40000000000 */
[C---:B------:R-:W-:Y:S02]  /*03f0*/  VIADD R8, R27.reuse, 0x2 ;  /* 0x000000021b087836 */ /* 0x040fe40000000000 */
[C---:B------:R-:W-:Y:S02]  /*0400*/  VIADD R4, R27.reuse, 0x3 ;  /* 0x000000031b047836 */ /* 0x040fe40000000000 */
[----:B-1----:R-:W5:Y:S02]  /*0410*/  TLD.LZ R14, R12, R12, UR4, 1D ;  /* 0x00ff04ff0c0c7f66 */ /* 0x002f6400081e0f0e */
[----:B------:R-:W-:Y:S02]  /*0420*/  TLD.LZ R10, R8, R8, UR4, 1D ;  /* 0x00ff04ff08087f66 */ /* 0x000fe400081e0f0a */
[----:B------:R-:W-:Y:S01]  /*0430*/  TLD.LZ R6, R4, R4, UR4, 1D ;  /* 0x00ff04ff04047f66 */ /* 0x000fe200081e0f06 */
[----:B------:R-:W5:Y:S01]  /*0440*/  TLD.LZ R22, R20, R27, UR4, 1D ;  /* 0x00ff04ff1b147f66 */ /* 0x000f6200081e0f16 */
[----:B0-----:R-:W-:-:S04]  /*0450*/  IMAD.WIDE R16, R27, 0x10, R2 ;  /* 0x000000101b107825 */ /* 0x001fc800078e0202 */
[----:B------:R-:W-:Y:S02]  /*0460*/  VIADD R26, R26, 0xfffffffc ;  /* 0xfffffffc1a1a7836 */ /* 0x000fe40000000000 */
[----:B------:R-:W-:-:S03]  /*0470*/  VIADD R25, R25, 0x4 ;  /* 0x0000000419197836 */ /* 0x000fc60000000000 */
[----:B------:R-:W-:Y:S01]  /*0480*/  ISETP.NE.AND P0, PT, R26, RZ, PT ;  /* 0x000000ff1a00720c */ /* 0x000fe20003f05270 */
[----:B-----5:R1:W-:Y:S04]  /*0490*/  STG.E.128 desc[UR8][R16.64+0x10], R12 ;  /* 0x0000100c10007986 */ /* 0x0203e8000c101d08 */
[----:B------:R1:W-:Y:S04]  /*04a0*/  STG.E.128 desc[UR8][R16.64], R20 ;  /* 0x0000001410007986 */ /* 0x0003e8000c101d08 */
[----:B------:R1:W-:Y:S04]  /*04b0*/  STG.E.128 desc[UR8][R16.64+0x20], R8 ;  /* 0x0000200810007986 */ /* 0x0003e8000c101d08 */
[----:B------:R1:W-:Y:S01]  /*04c0*/  STG.E.128 desc[UR8][R16.64+0x30], R4 ;  /* 0x0000300410007986 */ /* 0x0003e2000c101d08 */
[----:B------:R-:W-:Y:S05]  /*04d0*/  @P0 BRA `(.L_x_4) ;  /* 0xfffffffc00b40947 */ /* 0x000fea000383ffff */
.L_x_3:
[----:B------:R-:W-:Y:S05]  /*04e0*/  BSYNC.RECONVERGENT B0 ;  /* 0x0000000000007941 */ /* 0x000fea0003800200 */
.L_x_2:
[----:B------:R-:W-:Y:S05]  /*04f0*/  @!P1 EXIT ;  /* 0x000000000000994d */ /* 0x000fea0003800000 */
[----:B------:R-:W0:Y:S01]  /*0500*/  LDC.64 R2, c[0x0][0x380] ;  /* 0x0000e000ff027b82 */ /* 0x000e220000000a00 */
[--C-:B-1----:R-:W-:Y:S02]  /*0510*/  IMAD.IADD R5, R18, 0x1, R25.reuse ;  /* 0x0000000112057824 */ /* 0x102fe400078e0219 */
[----:B------:R-:W-:-:S04]  /*0520*/  IMAD.IADD R24, R24, 0x1, R25 ;  /* 0x0000000118187824 */ /* 0x000fc800078e0219 */
[----:B------:R-:W-:Y:S02]  /*0530*/  IMAD R19, R19, UR7, R24 ;  /* 0x0000000713137c24 */ /* 0x000fe4000f8e0218 */
[----:B0-----:R-:W-:-:S07]  /*0540*/  IMAD.WIDE R2, R5, 0x10, R2 ;  /* 0x0000001005027825 */ /* 0x001fce00078e0202 */
.L_x_5:
[----:B------:R-:W0:Y:S01]  /*0550*/  LDCU UR4, c[0x0][0x390] ;  /* 0x00007200ff0477ac */ /* 0x000e220008000800 */
[----:B------:R-:W-:Y:S02]  /*0560*/  UMOV UR5, URZ ;  /* 0x000000ff00057c82 */ /* 0x000fe40008000000 */
[----:B0-----:R-:W5:Y:S01]  /*0570*/  TLD.LZ R6, R4, R19, UR4, 1D ;  /* 0x00ff04ff13047f66 */ /* 0x001f6200081e0f06 */
[----:B------:R-:W-:Y:S01]  /*0580*/  VIADD R0, R0, 0xffffffff ;  /* 0xffffffff00007836 */ /* 0x000fe20000000000 */
[----:B------:R-:W-:-:S04]  /*0590*/  IADD3 R8, P1, PT, R2, 0x10, RZ ;  /* 0x0000001002087810 */ /* 0x000fc80007f3e0ff */
[----:B------:R-:W-:Y:S01]  /*05a0*/  ISETP.NE.AND P0, PT, R0, RZ, PT ;  /* 0x000000ff0000720c */ /* 0x000fe20003f05270 */
[----:B------:R-:W-:Y:S01]  /*05b0*/  IMAD.X R9, RZ, RZ, R3, P1 ;  /* 0x000000ffff097224 */ /* 0x000fe200008e0603 */
[----:B-----5:R0:W-:Y:S11]  /*05c0*/  STG.E.128 desc[UR8][R2.64], R4 ;  /* 0x0000000402007986 */ /* 0x0201f6000c101d08 */
[----:B------:R-:W-:Y:S05]  /*05d0*/  @!P0 EXIT ;  /* 0x000000000000894d */ /* 0x000fea0003800000 */
[----:B------:R-:W-:Y:S02]  /*05e0*/  VIADD R19, R19, 0x1 ;  /* 0x0000000113137836 */ /* 0x000fe40000000000 */
[----:B0-----:R-:W-:Y:S02]  /*05f0*/  IMAD.MOV.U32 R2, RZ, RZ, R8 ;  /* 0x000000ffff027224 */ /* 0x001fe400078e0008 */
[----:B------:R-:W-:Y:S01]  /*0600*/  IMAD.MOV.U32 R3, RZ, RZ, R9 ;  /* 0x000000ffff037224 */ /* 0x000fe200078e0009 */
[----:B------:R-:W-:Y:S06]  /*0610*/  BRA `(.L_x_5) ;  /* 0xfffffffc00cc7947 */ /* 0x000fec000383ffff */
.L_x_1:
[----:B------:R-:W0:Y:S01]  /*0620*/  LDCU UR4, c[0x0][0x390] ;  /* 0x00007200ff0477ac */ /* 0x000e220008000800 */
[----:B------:R-:W-:Y:S02]  /*0630*/  UMOV UR5, URZ ;  /* 0x000000ff00057c82 */ /* 0x000fe40008000000 */
[----:B0-----:R0:W5:Y:S01]  /*0640*/  TLD.LZ R10, R8, R18, UR4, 1D ;  /* 0x00ff04ff12087f66 */ /* 0x00116200081e0f0a */
[----:B------:R0:W5:Y:S01]  /*0650*/  TLD.LZ R6, R4, R2, UR4, 1D ;  /* 0x00ff04ff02047f66 */ /* 0x00016200081e0f06 */
[----:B------:R-:W-:Y:S01]  /*0660*/  BSSY.RECONVERGENT B0, `(.L_x_6) ;  /* 0x000006f000007945 */ /* 0x000fe20003800200 */
[----:B------:R-:W-:Y:S01]  /*0670*/  VIADD R19, R2, 0x1 ;  /* 0x0000000102137836 */ /* 0x000fe20000000000 */
[----:B------:R-:W-:Y:S01]  /*0680*/  CS2R R16, SRZ ;  /* 0x0000000000107805 */ /* 0x000fe2000001ff00 */
[----:B------:R-:W-:-:S07]  /*0690*/  IMAD.MOV.U32 R0, RZ, RZ, RZ ;  /* 0x000000ffff007224 */ /* 0x000fce00078e00ff */
.L_x_13:
[----:B0-----:R-:W0:Y:S01]  /*06a0*/  LDCU UR4, c[0x0][0x390] ;  /* 0x00007200ff0477ac */ /* 0x001e220008000800 */
[----:B------:R-:W-:Y:S02]  /*06b0*/  IMAD.MOV.U32 R21, RZ, RZ, RZ ;  /* 0x000000ffff157224 */ /* 0x000fe400078e00ff */
[----:B------:R-:W-:-:S03]  /*06c0*/  IMAD.IADD R22, R19, 0x1, R0 ;  /* 0x0000000113167824 */ /* 0x000fc600078e0200 */
[----:B------:R-:W-:Y:S01]  /*06d0*/  R2UR UR5, R21 ;  /* 0x00000000150572ca */ /* 0x000fe200000e0000 */
[----:B0-----:R-:W-:-:S05]  /*06e0*/  IMAD.U32 R20, RZ, RZ, UR4 ;  /* 0x00000004ff147e24 */ /* 0x001fca000f8e00ff */
[----:B------:R-:W-:-:S13]  /*06f0*/  R2UR UR4, R20 ;  /* 0x00000000140472ca */ /* 0x000fda00000e0000 */
[----:B-----5:R0:W5:Y:S01]  /*0700*/  TLD.LZ R12, R2, R22, UR4, 1D ;  /* 0x00ff04ff16027f66 */ /* 0x02016200081e0f0c */
[----:B------:R-:W-:-:S04]  /*0710*/  DEPBAR.LE SB5, 0x1 ;  /* 0x0000d0400000791a */ /* 0x000fc80000000000 */
[CC--:B------:R-:W-:Y:S01]  /*0720*/  FSETP.GEU.AND P1, PT, R11.reuse, R4.reuse, PT ;  /* 0x000000040b00720b */ /* 0x0c0fe20003f2e000 */
[----:B------:R-:W1:Y:S01]  /*0730*/  LDC.64 R14, c[0x0][0x380] ;  /* 0x0000e000ff0e7b82 */ /* 0x000e620000000a00 */
[CC--:B------:R-:W-:Y:S01]  /*0740*/  FSETP.GE.AND P0, PT, R11.reuse, R4.reuse, PT ;  /* 0x000000040b00720b */ /* 0x0c0fe20003f06000 */
[----:B------:R-:W-:Y:S01]  /*0750*/  IMAD.IADD R27, R18, 0x1, R17 ;  /* 0x00000001121b7824 */ /* 0x000fe200078e0211 */
[CC--:B------:R-:W-:Y:S01]  /*0760*/  FSEL R24, R11.reuse, R4.reuse, !P1 ;  /* 0x000000040b187208 */ /* 0x0c0fe20004800000 */
[----:B------:R-:W-:Y:S01]  /*0770*/  BSSY.RELIABLE B1, `(.L_x_7) ;  /* 0x000005c000017945 */ /* 0x000fe20003800100 */
[----:B------:R-:W-:Y:S01]  /*0780*/  FSEL R4, R11, R4, P0 ;  /* 0x000000040b047208 */ /* 0x000fe20000000000 */
[----:B------:R-:W-:Y:S01]  /*0790*/  VIADD R17, R17, 0x1 ;  /* 0x0000000111117836 */ /* 0x000fe20000000000 */
[CC--:B------:R-:W-:Y:S02]  /*07a0*/  FSETP.GEU.AND P3, PT, R10.reuse, R5.reuse, PT ;  /* 0x000000050a00720b */ /* 0x0c0fe40003f6e000 */
[----:B------:R-:W-:-:S02]  /*07b0*/  FSETP.GE.AND P0, PT, R10, R5, PT ;  /* 0x000000050a00720b */ /* 0x000fc40003f06000 */
[CC--:B------:R-:W-:Y:S02]  /*07c0*/  FSETP.GEU.AND P2, PT, R9.reuse, R6.reuse, PT ;  /* 0x000000060900720b */ /* 0x0c0fe40003f4e000 */
[----:B------:R-:W-:Y:S02]  /*07d0*/  FSETP.GEU.AND P1, PT, R8, R7, PT ;  /* 0x000000070800720b */ /* 0x000fe40003f2e000 */
[CC--:B------:R-:W-:Y:S02]  /*07e0*/  FSEL R25, R10.reuse, R5.reuse, !P3 ;  /* 0x000000050a197208 */ /* 0x0c0fe40005800000 */
[----:B------:R-:W-:Y:S02]  /*07f0*/  FSEL R5, R10, R5, P0 ;  /* 0x000000050a057208 */ /* 0x000fe40000000000 */
[----:B------:R-:W-:Y:S02]  /*0800*/  FSEL R10, R9, R6, !P2 ;  /* 0x00000006090a7208 */ /* 0x000fe40005000000 */
[----:B------:R-:W-:-:S02]  /*0810*/  FSEL R11, R8, R7, !P1 ;  /* 0x00000007080b7208 */ /* 0x000fc40004800000 */
[----:B------:R-:W-:Y:S01]  /*0820*/  FSETP.GE.AND P0, PT, R9, R6, PT ;  /* 0x000000060900720b */ /* 0x000fe20003f06000 */
[----:B-1----:R-:W-:Y:S01]  /*0830*/  IMAD.WIDE R14, R27, 0x10, R14 ;  /* 0x000000101b0e7825 */ /* 0x002fe200078e020e */
[----:B------:R-:W-:Y:S02]  /*0840*/  FSETP.GT.AND P1, PT, R11, R10, PT ;  /* 0x0000000a0b00720b */ /* 0x000fe40003f24000 */
[CC--:B------:R-:W-:Y:S02]  /*0850*/  FSETP.GT.AND P2, PT, R10.reuse, R11.reuse, PT ;  /* 0x0000000b0a00720b */ /* 0x0c0fe40003f44000 */
[----:B------:R-:W-:Y:S02]  /*0860*/  FSEL R6, R9, R6, P0 ;  /* 0x0000000609067208 */ /* 0x000fe40000000000 */
[CC--:B------:R-:W-:Y:S02]  /*0870*/  FSEL R9, R10.reuse, R11.reuse, P1 ;  /* 0x0000000b0a097208 */ /* 0x0c0fe40000800000 */
[----:B------:R-:W-:-:S02]  /*0880*/  FSEL R11, R10, R11, P2 ;  /* 0x0000000b0a0b7208 */ /* 0x000fc40001000000 */
[CC--:B------:R-:W-:Y:S02]  /*0890*/  FSETP.GT.AND P2, PT, R24.reuse, R25.reuse, PT ;  /* 0x000000191800720b */ /* 0x0c0fe40003f44000 */
[----:B------:R-:W-:Y:S02]  /*08a0*/  FSETP.GT.AND P1, PT, R25, R24, PT ;  /* 0x000000181900720b */ /* 0x000fe40003f24000 */
[CC--:B------:R-:W-:Y:S02]  /*08b0*/  FSEL R10, R24.reuse, R25.reuse, P2 ;  /* 0x00000019180a7208 */ /* 0x0c0fe40001000000 */
[----:B------:R-:W-:Y:S02]  /*08c0*/  FSEL R24, R24, R25, P1 ;  /* 0x0000001918187208 */ /* 0x000fe40000800000 */
[----:B------:R-:W-:Y:S02]  /*08d0*/  FSETP.GE.AND P0, PT, R8, R7, PT ;  /* 0x000000070800720b */ /* 0x000fe40003f06000 */
[----:B------:R-:W-:-:S02]  /*08e0*/  FSETP.GT.AND P1, PT, R11, R10, PT ;  /* 0x0000000a0b00720b */ /* 0x000fc40003f24000 */
[----:B------:R-:W-:Y:S02]  /*08f0*/  FSETP.GT.AND P2, PT, R24, R9, PT ;  /* 0x000000091800720b */ /* 0x000fe40003f44000 */
[----:B------:R-:W-:Y:S02]  /*0900*/  FSEL R7, R8, R7, P0 ;  /* 0x0000000708077208 */ /* 0x000fe40000000000 */
[----:B------:R-:W-:Y:S02]  /*0910*/  ISETP.GE.AND P0, PT, R22, R23, PT ;  /* 0x000000171600720c */ /* 0x000fe40003f06270 */
[----:B0-----:R-:W-:Y:S02]  /*0920*/  FSEL R22, R10, R11, P1 ;  /* 0x0000000b0a167208 */ /* 0x001fe40000800000 */
[----:B------:R-:W-:Y:S02]  /*0930*/  FSEL R25, R24, R9, P2 ;  /* 0x0000000918197208 */ /* 0x000fe40001000000 */
[----:B------:R-:W-:-:S02]  /*0940*/  FSETP.GT.AND P1, PT, R9, R24, PT ;  /* 0x000000180900720b */ /* 0x000fc40003f24000 */
[----:B------:R-:W-:Y:S02]  /*0950*/  FSETP.GT.AND P2, PT, R10, R11, PT ;  /* 0x0000000b0a00720b */ /* 0x000fe40003f44000 */
[----:B------:R-:W-:Y:S02]  /*0960*/  FSETP.GT.AND P3, PT, R22, R25, PT ;  /* 0x000000191600720b */ /* 0x000fe40003f64000 */
[----:B------:R-:W-:Y:S02]  /*0970*/  FSETP.GT.AND P4, PT, R25, R22, PT ;  /* 0x000000161900720b */ /* 0x000fe40003f84000 */
[----:B------:R-:W-:Y:S01]  /*0980*/  FSEL R8, R24, R9, P1 ;  /* 0x0000000918087208 */ /* 0x000fe20000800000 */
[----:B------:R-:W-:Y:S01]  /*0990*/  VIADD R24, R16, 0x1 ;  /* 0x0000000110187836 */ /* 0x000fe20000000000 */
[----:B------:R-:W-:Y:S02]  /*09a0*/  FSEL R11, R10, R11, P2 ;  /* 0x0000000b0a0b7208 */ /* 0x000fe40001000000 */
[----:B------:R-:W-:-:S02]  /*09b0*/  FSETP.GT.AND P1, PT, R4, R5, PT ;  /* 0x000000050400720b */ /* 0x000fc40003f24000 */
[----:B------:R-:W-:Y:S02]  /*09c0*/  FSEL R9, R25, R22, P3 ;  /* 0x0000001619097208 */ /* 0x000fe40001800000 */
[----:B------:R-:W-:Y:S02]  /*09d0*/  FSETP.GT.AND P2, PT, R5, R4, PT ;  /* 0x000000040500720b */ /* 0x000fe40003f44000 */
[----:B------:R-:W-:Y:S02]  /*09e0*/  FSETP.GT.AND P3, PT, R6, R7, PT ;  /* 0x000000070600720b */ /* 0x000fe40003f64000 */
[----:B------:R-:W-:Y:S01]  /*09f0*/  FSEL R10, R25, R22, P4 ;  /* 0x00000016190a7208 */ /* 0x000fe20002000000 */
[----:B------:R-:W-:Y:S01]  /*0a00*/  VIADD R22, R0, 0x1 ;  /* 0x0000000100167836 */ /* 0x000fe20000000000 */
[CC--:B------:R-:W-:Y:S02]  /*0a10*/  FSEL R25, R5.reuse, R4.reuse, P1 ;  /* 0x0000000405197208 */ /* 0x0c0fe40000800000 */
[----:B------:R-:W-:Y:S01]  /*0a20*/  FSEL R5, R5, R4, P2 ;  /* 0x0000000405057208 */ /* 0x000fe20001000000 */
[----:B------:R0:W-:Y:S01]  /*0a30*/  STG.E.128 desc[UR8][R14.64], R8 ;  /* 0x000000080e007986 */ /* 0x0001e2000c101d08 */
[----:B------:R-:W-:-:S02]  /*0a40*/  FSEL R4, R7, R6, P3 ;  /* 0x0000000607047208 */ /* 0x000fc40001800000 */
[CC--:B------:R-:W-:Y:S02]  /*0a50*/  FSETP.GT.AND P4, PT, R7.reuse, R6.reuse, PT ;  /* 0x000000060700720b */ /* 0x0c0fe40003f84000 */
[CC--:B------:R-:W-:Y:S02]  /*0a60*/  FSETP.GT.AND P2, PT, R4.reuse, R25.reuse, PT ;  /* 0x000000190400720b */ /* 0x0c0fe40003f44000 */
[----:B------:R-:W-:Y:S02]  /*0a70*/  FSEL R6, R7, R6, P4 ;  /* 0x0000000607067208 */ /* 0x000fe40002000000 */
[----:B------:R-:W-:Y:S02]  /*0a80*/  FSEL R26, R4, R25, P2 ;  /* 0x00000019041a7208 */ /* 0x000fe40001000000 */
[----:B------:R-:W-:Y:S02]  /*0a90*/  ISETP.GE.AND P2, PT, R24, UR6, PT ;  /* 0x0000000618007c0c */ /* 0x000fe4000bf46270 */
[----:B------:R-:W-:-:S02]  /*0aa0*/  FSETP.GT.AND P1, PT, R25, R4, PT ;  /* 0x000000041900720b */ /* 0x000fc40003f24000 */
[----:B------:R-:W-:Y:S02]  /*0ab0*/  FSETP.GT.AND P3, PT, R5, R6, PT ;  /* 0x000000060500720b */ /* 0x000fe40003f64000 */
[----:B------:R-:W-:Y:S02]  /*0ac0*/  FSEL R4, R4, R25, P1 ;  /* 0x0000001904047208 */ /* 0x000fe40000800000 */
[CC--:B------:R-:W-:Y:S02]  /*0ad0*/  FSEL R25, R6.reuse, R5.reuse, P3 ;  /* 0x0000000506197208 */ /* 0x0c0fe40001800000 */
[----:B------:R-:W-:Y:S02]  /*0ae0*/  FSETP.GT.AND P3, PT, R6, R5, PT ;  /* 0x000000050600720b */ /* 0x000fe40003f64000 */
[----:B------:R-:W-:Y:S02]  /*0af0*/  FSETP.GT.AND P4, PT, R25, R26, PT ;  /* 0x0000001a1900720b */ /* 0x000fe40003f84000 */
[----:B------:R-:W-:-:S02]  /*0b00*/  FSETP.GT.AND P5, PT, R26, R25, PT ;  /* 0x000000191a00720b */ /* 0x000fc40003fa4000 */
[----:B------:R-:W-:Y:S02]  /*0b10*/  FSEL R7, R6, R5, P3 ;  /* 0x0000000506077208 */ /* 0x000fe40001800000 */
[CC--:B------:R-:W-:Y:S02]  /*0b20*/  FSEL R5, R26.reuse, R25.reuse, P4 ;  /* 0x000000191a057208 */ /* 0x0c0fe40002000000 */
[----:B------:R-:W-:Y:S01]  /*0b30*/  FSEL R6, R26, R25, P5 ;  /* 0x000000191a067208 */ /* 0x000fe20002800000 */
[----:B------:R-:W-:Y:S01]  /*0b40*/  IMAD.MOV.U32 R25, RZ, RZ, R16 ;  /* 0x000000ffff197224 */ /* 0x000fe200078e0010 */
[C---:B------:R-:W-:Y:S02]  /*0b50*/  ISETP.LT.AND P1, PT, R22.reuse, UR6, PT ;  /* 0x0000000616007c0c */ /* 0x040fe4000bf21270 */
[----:B------:R-:W-:Y:S01]  /*0b60*/  ISETP.LT.AND P6, PT, R22, UR6, !P0 ;  /* 0x0000000616007c0c */ /* 0x000fe2000c7c1270 */
[----:B0-----:R-:W-:-:S12]  /*0b70*/  @P2 BRA `(.L_x_8) ;  /* 0x00000000004c2947 */ /* 0x001fd80003800000 */
[----:B------:R-:W-:Y:S01]  /*0b80*/  R2UR UR4, R20 ;  /* 0x00000000140472ca */ /* 0x000fe200000e0000 */
[----:B------:R-:W-:Y:S01]  /*0b90*/  VIADD R9, R18, 0x1 ;  /* 0x0000000112097836 */ /* 0x000fe20000000000 */
[----:B------:R-:W-:-:S03]  /*0ba0*/  R2UR UR5, R21 ;  /* 0x00000000150572ca */ /* 0x000fc600000e0000 */
[----:B------:R-:W-:-:S10]  /*0bb0*/  IMAD.IADD R14, R9, 0x1, R16 ;  /* 0x00000001090e7824 */ /* 0x000fd400078e0210 */
[----:B------:R0:W5:Y:S01]  /*0bc0*/  TLD.LZ R10, R8, R14, UR4, 1D ;  /* 0x00ff04ff0e087f66 */ /* 0x00016200081e0f0a */
[----:B------:R-:W-:Y:S01]  /*0bd0*/  BSSY.RECONVERGENT B2, `(.L_x_9) ;  /* 0x000000c000027945 */ /* 0x000fe20003800200 */
[----:B------:R-:W-:-:S03]  /*0be0*/  IMAD.MOV.U32 R16, RZ, RZ, R24 ;  /* 0x000000ffff107224 */ /* 0x000fc600078e0018 */
[----:B------:R-:W-:Y:S05]  /*0bf0*/  @!P6 BRA `(.L_x_10) ;  /* 0x000000000024e947 */ /* 0x000fea0003800000 */
[----:B-----5:R-:W-:Y:S01]  /*0c00*/  FSETP.GEU.AND P0, PT, R8, R2, PT ;  /* 0x000000020800720b */ /* 0x020fe20003f0e000 */
[----:B------:R-:W-:-:S03]  /*0c10*/  IMAD.MOV.U32 R16, RZ, RZ, R24 ;  /* 0x000000ffff107224 */ /* 0x000fc600078e0018 */
[----:B------:R-:W-:Y:S02]  /*0c20*/  FSEL R9, R9, R3, !P0 ;  /* 0x0000000309097208 */ /* 0x000fe40004000000 */
[----:B------:R-:W-:Y:S02]  /*0c30*/  FSEL R8, R8, R2, !P0 ;  /* 0x0000000208087208 */ /* 0x000fe40004000000 */
[----:B------:R-:W-:Y:S02]  /*0c40*/  FSEL R10, R10, R12, !P0 ;  /* 0x0000000c0a0a7208 */ /* 0x000fe40004000000 */
[----:B------:R-:W-:-:S03]  /*0c50*/  FSEL R11, R11, R13, !P0 ;  /* 0x0000000d0b0b7208 */ /* 0x000fc60004000000 */
[----:B------:R-:W-:Y:S02]  /*0c60*/  @!P0 IMAD.MOV R22, RZ, RZ, R0 ;  /* 0x000000ffff168224 */ /* 0x000fe400078e0200 */
[----:B------:R-:W-:Y:S02]  /*0c70*/  @P0 IMAD.MOV R16, RZ, RZ, R25 ;  /* 0x000000ffff100224 */ /* 0x000fe400078e0219 */
[----:B------:R-:W-:-:S07]  /*0c80*/  IMAD.MOV.U32 R0, RZ, RZ, R22 ;  /* 0x000000ffff007224 */ /* 0x000fce00078e0016 */
.L_x_10:
[----:B0-----:R-:W-:Y:S05]  /*0c90*/  BSYNC.RECONVERGENT B2 ;  /* 0x0000000000027941 */ /* 0x001fea0003800200 */
.L_x_9:
[----:B------:R-:W-:Y:S05]  /*0ca0*/  BRA `(.L_x_11) ;  /* 0x0000000000207947 */ /* 0x000fea0003800000 */
.L_x_8:
[----:B------:R-:W-:Y:S01]  /*0cb0*/  PLOP3.LUT P1, PT, P1, P0, PT, 0x20, 0x2 ;  /* 0x000000000002781c */ /* 0x000fe20000f20470 */
[----:B-----5:R-:W-:Y:S02]  /*0cc0*/  @P6 IMAD.MOV.U32 R8, RZ, RZ, R2 ;  /* 0x000000ffff086224 */ /* 0x020fe400078e0002 */
[----:B------:R-:W-:Y:S02]  /*0cd0*/  @P6 IMAD.MOV.U32 R9, RZ, RZ, R3 ;  /* 0x000000ffff096224 */ /* 0x000fe400078e0003 */
[----:B------:R-:W-:Y:S02]  /*0ce0*/  @P6 IMAD.MOV.U32 R10, RZ, RZ, R12 ;  /* 0x000000ffff0a6224 */ /* 0x000fe400078e000c */
[----:B------:R-:W-:Y:S02]  /*0cf0*/  @P6 IMAD.MOV.U32 R11, RZ, RZ, R13 ;  /* 0x000000ffff0b6224 */ /* 0x000fe400078e000d */
[----:B------:R-:W-:-:S04]  /*0d00*/  @P6 IMAD.MOV.U32 R0, RZ, RZ, R22 ;  /* 0x000000ffff006224 */ /* 0x000fc800078e0016 */
[----:B------:R-:W-:Y:S05]  /*0d10*/  @!P1 BREAK.RELIABLE B1 ;  /* 0x0000000000019942 */ /* 0x000fea0003800100 */
[----:B------:R-:W-:Y:S05]  /*0d20*/  @!P1 BRA `(.L_x_12) ;  /* 0x0000000000089947 */ /* 0x000fea0003800000 */
.L_x_11:
[----:B------:R-:W-:Y:S05]  /*0d30*/  BSYNC.RELIABLE B1 ;  /* 0x0000000000017941 */ /* 0x000fea0003800100 */
.L_x_7:
[----:B------:R-:W-:Y:S05]  /*0d40*/  BRA `(.L_x_13) ;  /* 0xfffffff800547947 */ /* 0x000fea000383ffff */
.L_x_12:
[----:B------:R-:W-:Y:S05]  /*0d50*/  BSYNC.RECONVERGENT B0 ;  /* 0x0000000000007941 */ /* 0x000fea0003800200 */
.L_x_6:
[----:B------:R-:W-:Y:S01]  /*0d60*/  STG.E.128 desc[UR8][R14.64+0x10], R4 ;  /* 0x000010040e007986 */ /* 0x000fe2000c101d08 */
[----:B------:R-:W-:Y:S05]  /*0d70*/  EXIT ;  /* 0x000000000000794d */ /* 0x000fea0003800000 */
.L_x_14:
        /* <DEDUP_REMOVED lines=16> */
.L_x_17:


//--------------------- .text._Z14mergeSortFirstP6float4i --------------------------
	.section	.text._Z14mergeSortFirstP6float4i,"ax",@progbits
	.align	128
        .global         _Z14mergeSortFirstP6float4i
        .type           _Z14mergeSortFirstP6float4i,@function
        .size           _Z14mergeSortFirstP6float4i,(.L_x_18 - _Z14mergeSortFirstP6float4i)
        .other          _Z14mergeSortFirstP6float4i,@"STO_CUDA_ENTRY STV_DEFAULT"
_Z14mergeSortFirstP6float4i:
.text._Z14mergeSortFirstP6float4i:
[----:B------:R-:W-:Y:S01]  /*0000*/  LDC R1, c[0x0][0x37c] ;  /* 0x0000df00ff017b82 */ /* 0x000fe20000000800 */
[----:B------:R-:W0:Y:S01]  /*0010*/  S2R R0, SR_TID.X ;  /* 0x0000000000007919 */ /* 0x000e220000002100 */
[----:B------:R-:W1:Y:S06]  /*0020*/  LDCU UR5, c[0x0][0x388] ;  /* 0x00007100ff0577ac */ /* 0x000e6c0008000800 */
[----:B------:R-:W0:Y:S08]  /*0030*/  S2UR UR6, SR_CTAID.X ;  /* 0x00000000000679c3 */ /* 0x000e300000002500 */
[----:B------:R-:W0:Y:S01]  /*0040*/  LDC R5, c[0x0][0x360] ;  /* 0x0000d800ff057b82 */ /* 0x000e220000000800 */
[----:B-1----:R-:W-:-:S04]  /*0050*/  USHF.R.S32.HI UR4, URZ, 0x1f, UR5 ;  /* 0x0000001fff047899 */ /* 0x002fc80008011405 */
[----:B------:R-:W-:-:S04]  /*0060*/  ULEA.HI UR4, UR4, UR5, URZ, 0x2 ;  /* 0x0000000504047291 */ /* 0x000fc8000f8f10ff */
[----:B------:R-:W-:Y:S01]  /*0070*/  USHF.R.S32.HI UR4, URZ, 0x2, UR4 ;  /* 0x00000002ff047899 */ /* 0x000fe20008011404 */
[----:B0-----:R-:W-:-:S05]  /*0080*/  IMAD R5, R5, UR6, R0 ;  /* 0x0000000605057c24 */ /* 0x001fca000f8e0200 */
[----:B------:R-:W-:-:S13]  /*0090*/  ISETP.GE.U32.AND P0, PT, R5, UR4, PT ;  /* 0x0000000405007c0c */ /* 0x000fda000bf06070 */
[----:B------:R-:W-:Y:S05]  /*00a0*/  @P0 EXIT ;  /* 0x000000000000094d */ /* 0x000fea0003800000 */
[----:B------:R-:W0:Y:S01]  /*00b0*/  LDCU UR4, c[0x0][0x390] ;  /* 0x00007200ff0477ac */ /* 0x000e220008000800 */
[----:B------:R-:W-:Y:S02]  /*00c0*/  UMOV UR5, URZ ;  /* 0x000000ff00057c82 */ /* 0x000fe40008000000 */
[----:B0-----:R0:W5:Y:S01]  /*00d0*/  TLD.LZ R8, R6, R5, UR4, 1D ;  /* 0x00ff04ff05067f66 */ /* 0x00116200081e0f08 */
[----:B------:R-:W1:Y:S01]  /*00e0*/  LDC.64 R2, c[0x0][0x380] ;  /* 0x0000e000ff027b82 */ /* 0x000e620000000a00 */
[----:B0-----:R-:W0:Y:S01]  /*00f0*/  LDCU.64 UR4, c[0x0][0x358] ;  /* 0x00006b00ff0477ac */ /* 0x001e220008000a00 */
[----:B-1----:R-:W-:Y:S01]  /*0100*/  IMAD.WIDE.U32 R2, R5, 0x10, R2 ;  /* 0x0000001005027825 */ /* 0x002fe200078e0002 */
[----:B-----5:R-:W-:Y:S02]  /*0110*/  FSETP.GT.AND P0, PT, R6, R7, PT ;  /* 0x000000070600720b */ /* 0x020fe40003f04000 */
[----:B------:R-:W-:Y:S02]  /*0120*/  FSETP.GT.AND P1, PT, R7, R6, PT ;  /* 0x000000060700720b */ /* 0x000fe40003f24000 */
[----:B------:R-:W-:-:S02]  /*0130*/  FSETP.GT.AND P2, PT, R8, R9, PT ;  /* 0x000000090800720b */ /* 0x000fc40003f44000 */
[----:B------:R-:W-:Y:S02]  /*0140*/  FSETP.GT.AND P3, PT, R9, R8, PT ;  /* 0x000000080900720b */ /* 0x000fe40003f64000 */
[CC--:B------:R-:W-:Y:S02]  /*0150*/  FSEL R0, R7.reuse, R6.reuse, P0 ;  /* 0x0000000607007208 */ /* 0x0c0fe40000000000 */
[----:B------:R-:W-:Y:S02]  /*0160*/  FSEL R6, R7, R6, P1 ;  /* 0x0000000607067208 */ /* 0x000fe40000800000 */
[CC--:B------:R-:W-:Y:S02]  /*0170*/  FSEL R7, R9.reuse, R8.reuse, P2 ;  /* 0x0000000809077208 */ /* 0x0c0fe40001000000 */
[----:B------:R-:W-:Y:S02]  /*0180*/  FSEL R9, R9, R8, P3 ;  /* 0x0000000809097208 */ /* 0x000fe40001800000 */
[----:B------:R-:W-:-:S02]  /*0190*/  FSETP.GT.AND P1, PT, R7, R0, PT ;  /* 0x000000000700720b */ /* 0x000fc40003f24000 */
[----:B------:R-:W-:Y:S02]  /*01a0*/  FSETP.GT.AND P0, PT, R6, R9, PT ;  /* 0x000000090600720b */ /* 0x000fe40003f04000 */
[----:B------:R-:W-:Y:S02]  /*01b0*/  FSEL R11, R7, R0, P1 ;  /* 0x00000000070b7208 */ /* 0x000fe40000800000 */
[CC--:B------:R-:W-:Y:S02]  /*01c0*/  FSEL R4, R9.reuse, R6.reuse, P0 ;  /* 0x0000000609047208 */ /* 0x0c0fe40000000000 */
[----:B------:R-:W-:Y:S02]  /*01d0*/  FSETP.GT.AND P0, PT, R0, R7, PT ;  /* 0x000000070000720b */ /* 0x000fe40003f04000 */
[----:B------:R-:W-:Y:S02]  /*01e0*/  FSETP.GT.AND P1, PT, R9, R6, PT ;  /* 0x000000060900720b */ /* 0x000fe40003f24000 */
[----:B------:R-:W-:-:S02]  /*01f0*/  FSETP.GT.AND P3, PT, R11, R4, PT ;  /* 0x000000040b00720b */ /* 0x000fc40003f64000 */
[----:B------:R-:W-:Y:S02]  /*0200*/  FSETP.GT.AND P2, PT, R4, R11, PT ;  /* 0x0000000b0400720b */ /* 0x000fe40003f44000 */
[----:B------:R-:W-:Y:S02]  /*0210*/  FSEL R12, R7, R0, P0 ;  /* 0x00000000070c7208 */ /* 0x000fe40000000000 */
[----:B------:R-:W-:Y:S02]  /*0220*/  FSEL R15, R9, R6, P1 ;  /* 0x00000006090f7208 */ /* 0x000fe40000800000 */
[CC--:B------:R-:W-:Y:S02]  /*0230*/  FSEL R14, R11.reuse, R4.reuse, P3 ;  /* 0x000000040b0e7208 */ /* 0x0c0fe40001800000 */
[----:B------:R-:W-:-:S05]  /*0240*/  FSEL R13, R11, R4, P2 ;  /* 0x000000040b0d7208 */ /* 0x000fca0001000000 */
[----:B0-----:R-:W-:Y:S01]  /*0250*/  STG.E.128 desc[UR4][R2.64], R12 ;  /* 0x0000000c02007986 */ /* 0x001fe2000c101d04 */
[----:B------:R-:W-:Y:S05]  /*0260*/  EXIT ;  /* 0x000000000000794d */ /* 0x000fea0003800000 */
.L_x_15:
        /* <DEDUP_REMOVED lines=9> */
.L_x_18:


//--------------------- .nv.shared.reserved.0     --------------------------
	.section	.nv.shared.reserved.0,"aw",@nobits
	.weak		__nv_reservedSMEM_offset_0_alias
	.size		__nv_reservedSMEM_offset_0_alias, 0, 64
	.other		__nv_reservedSMEM_offset_0_alias,@"STO_CUDA_RESERVED_SHARED STV_DEFAULT"
__nv_reservedSMEM_offset_0_alias:
	.zero		0
	.zero		64


//--------------------- .nv.constant0._Z9mergepackPfS_ --------------------------
	.section	.nv.constant0._Z9mergepackPfS_,"a",@progbits
	.sectionflags	@""
	.align	4
.nv.constant0._Z9mergepackPfS_:
	.zero		912


//--------------------- SYMBOLS --------------------------

	.type		.nv.reservedSmem.offset0,@object
	.size		.nv.reservedSmem.offset0,0x4
	.type		tex,@"STT_CUDA_TEXTURE"
	.type		txt,@"STT_CUDA_TEXTURE"
